//
// Generated by NVIDIA NVVM Compiler
//
// Compiler Build ID: CL-36424714
// Cuda compilation tools, release 13.0, V13.0.88
// Based on NVVM 20.0.0
//

.version 9.0
.target sm_100
.address_size 64

	// .globl	_Z17conv_tiled_kernelPfS_ii
.const .align 4 .b8 kernel_gpu[36];
// _ZZ17conv_tiled_kernelPfS_iiE10inp_shared has been demoted

.visible .entry _Z17conv_tiled_kernelPfS_ii(
	.param .u64 .ptr .align 1 _Z17conv_tiled_kernelPfS_ii_param_0,
	.param .u64 .ptr .align 1 _Z17conv_tiled_kernelPfS_ii_param_1,
	.param .u32 _Z17conv_tiled_kernelPfS_ii_param_2,
	.param .u32 _Z17conv_tiled_kernelPfS_ii_param_3
)
{
	.reg .pred 	%p<12>;
	.reg .b32 	%r<22>;
	.reg .b32 	%f<29>;
	.reg .b64 	%rd<9>;
	// demoted variable
	.shared .align 4 .b8 _ZZ17conv_tiled_kernelPfS_iiE10inp_shared[4096];
	ld.param.u64 	%rd1, [_Z17conv_tiled_kernelPfS_ii_param_0];
	ld.param.u64 	%rd2, [_Z17conv_tiled_kernelPfS_ii_param_1];
	ld.param.u32 	%r7, [_Z17conv_tiled_kernelPfS_ii_param_2];
	ld.param.u32 	%r6, [_Z17conv_tiled_kernelPfS_ii_param_3];
	mov.u32 	%r8, %ctaid.y;
	mov.u32 	%r1, %tid.y;
	mad.lo.s32 	%r2, %r8, 30, %r1;
	mov.u32 	%r9, %ctaid.x;
	mov.u32 	%r10, %tid.x;
	add.s32 	%r3, %r10, -1;
	mad.lo.s32 	%r4, %r9, 30, %r3;
	setp.le.s32 	%p2, %r2, %r7;
	setp.lt.s32 	%p3, %r4, %r6;
	and.pred  	%p1, %p2, %p3;
	setp.ne.s32 	%p4, %r2, 0;
	setp.gt.s32 	%p5, %r4, -1;
	and.pred  	%p6, %p4, %p5;
	and.pred  	%p7, %p6, %p1;
	shl.b32 	%r11, %r1, 7;
	mov.u32 	%r12, _ZZ17conv_tiled_kernelPfS_iiE10inp_shared;
	add.s32 	%r13, %r12, %r11;
	shl.b32 	%r14, %r10, 2;
	add.s32 	%r5, %r13, %r14;
	not.pred 	%p8, %p7;
	@%p8 bra 	$L__BB0_2;
	cvta.to.global.u64 	%rd3, %rd1;
	add.s32 	%r16, %r2, -1;
	mad.lo.s32 	%r17, %r6, %r16, %r4;
	mul.wide.s32 	%rd4, %r17, 4;
	add.s64 	%rd5, %rd3, %rd4;
	ld.global.f32 	%f1, [%rd5];
	st.shared.f32 	[%r5], %f1;
	bra.uni 	$L__BB0_3;
$L__BB0_2:
	mov.b32 	%r15, 0;
	st.shared.u32 	[%r5], %r15;
$L__BB0_3:
	bar.sync 	0;
	add.s32 	%r18, %r1, -1;
	max.u32 	%r19, %r18, %r3;
	setp.gt.u32 	%p9, %r19, 29;
	not.pred 	%p10, %p1;
	or.pred  	%p11, %p9, %p10;
	@%p11 bra 	$L__BB0_5;
	add.s32 	%r20, %r2, -1;
	ld.shared.f32 	%f2, [%r5+-132];
	ld.const.f32 	%f3, [kernel_gpu];
	fma.rn.f32 	%f4, %f2, %f3, 0f00000000;
	ld.shared.f32 	%f5, [%r5+-128];
	ld.const.f32 	%f6, [kernel_gpu+4];
	fma.rn.f32 	%f7, %f5, %f6, %f4;
	ld.shared.f32 	%f8, [%r5+-124];
	ld.const.f32 	%f9, [kernel_gpu+8];
	fma.rn.f32 	%f10, %f8, %f9, %f7;
	ld.shared.f32 	%f11, [%r5+-4];
	ld.const.f32 	%f12, [kernel_gpu+12];
	fma.rn.f32 	%f13, %f11, %f12, %f10;
	ld.shared.f32 	%f14, [%r5];
	ld.const.f32 	%f15, [kernel_gpu+16];
	fma.rn.f32 	%f16, %f14, %f15, %f13;
	ld.shared.f32 	%f17, [%r5+4];
	ld.const.f32 	%f18, [kernel_gpu+20];
	fma.rn.f32 	%f19, %f17, %f18, %f16;
	ld.shared.f32 	%f20, [%r5+124];
	ld.const.f32 	%f21, [kernel_gpu+24];
	fma.rn.f32 	%f22, %f20, %f21, %f19;
	ld.shared.f32 	%f23, [%r5+128];
	ld.const.f32 	%f24, [kernel_gpu+28];
	fma.rn.f32 	%f25, %f23, %f24, %f22;
	ld.shared.f32 	%f26, [%r5+132];
	ld.const.f32 	%f27, [kernel_gpu+32];
	fma.rn.f32 	%f28, %f26, %f27, %f25;
	mad.lo.s32 	%r21, %r6, %r20, %r4;
	cvta.to.global.u64 	%rd6, %rd2;
	mul.wide.s32 	%rd7, %r21, 4;
	add.s64 	%rd8, %rd6, %rd7;
	st.global.f32 	[%rd8], %f28;
$L__BB0_5:
	ret;

}
	// .globl	_Z20conv_constant_kernelPfS_ii
.visible .entry _Z20conv_constant_kernelPfS_ii(
	.param .u64 .ptr .align 1 _Z20conv_constant_kernelPfS_ii_param_0,
	.param .u64 .ptr .align 1 _Z20conv_constant_kernelPfS_ii_param_1,
	.param .u32 _Z20conv_constant_kernelPfS_ii_param_2,
	.param .u32 _Z20conv_constant_kernelPfS_ii_param_3
)
{
	.reg .pred 	%p<32>;
	.reg .b32 	%r<21>;
	.reg .b32 	%f<47>;
	.reg .b64 	%rd<26>;

	ld.param.u64 	%rd7, [_Z20conv_constant_kernelPfS_ii_param_0];
	ld.param.u64 	%rd6, [_Z20conv_constant_kernelPfS_ii_param_1];
	ld.param.u32 	%r7, [_Z20conv_constant_kernelPfS_ii_param_2];
	ld.param.u32 	%r8, [_Z20conv_constant_kernelPfS_ii_param_3];
	cvta.to.global.u64 	%rd1, %rd7;
	mov.u32 	%r9, %ntid.y;
	mov.u32 	%r10, %ctaid.y;
	mov.u32 	%r11, %tid.y;
	mad.lo.s32 	%r1, %r9, %r10, %r11;
	mov.u32 	%r12, %ntid.x;
	mov.u32 	%r13, %ctaid.x;
	mov.u32 	%r14, %tid.x;
	mad.lo.s32 	%r2, %r12, %r13, %r14;
	setp.ge.s32 	%p3, %r1, %r7;
	setp.ge.s32 	%p4, %r2, %r8;
	or.pred  	%p5, %p3, %p4;
	@%p5 bra 	$L__BB1_20;
	setp.eq.s32 	%p6, %r1, 0;
	add.s32 	%r15, %r1, -1;
	mul.lo.s32 	%r3, %r15, %r8;
	setp.lt.s32 	%p7, %r2, 1;
	cvt.s64.s32 	%rd8, %r3;
	cvt.s64.s32 	%rd2, %r2;
	add.s64 	%rd9, %rd2, %rd8;
	shl.b64 	%rd10, %rd9, 2;
	add.s64 	%rd3, %rd1, %rd10;
	mov.f32 	%f39, 0f00000000;
	or.pred  	%p8, %p6, %p7;
	@%p8 bra 	$L__BB1_3;
	ld.global.f32 	%f20, [%rd3+-4];
	ld.const.f32 	%f21, [kernel_gpu];
	fma.rn.f32 	%f39, %f20, %f21, 0f00000000;
$L__BB1_3:
	setp.eq.s32 	%p9, %r1, 0;
	setp.lt.s32 	%p10, %r2, 0;
	or.pred  	%p11, %p9, %p10;
	@%p11 bra 	$L__BB1_5;
	add.s32 	%r16, %r2, %r3;
	mul.wide.s32 	%rd11, %r16, 4;
	add.s64 	%rd12, %rd1, %rd11;
	ld.global.f32 	%f22, [%rd12];
	ld.const.f32 	%f23, [kernel_gpu+4];
	fma.rn.f32 	%f39, %f22, %f23, %f39;
$L__BB1_5:
	setp.eq.s32 	%p12, %r1, 0;
	add.s32 	%r17, %r2, 1;
	setp.gt.s32 	%p13, %r2, -2;
	setp.lt.s32 	%p14, %r17, %r8;
	and.pred  	%p1, %p13, %p14;
	not.pred 	%p16, %p1;
	or.pred  	%p17, %p12, %p16;
	@%p17 bra 	$L__BB1_7;
	ld.global.f32 	%f24, [%rd3+4];
	ld.const.f32 	%f25, [kernel_gpu+8];
	fma.rn.f32 	%f39, %f24, %f25, %f39;
$L__BB1_7:
	setp.gt.s32 	%p18, %r2, 0;
	mul.lo.s32 	%r4, %r1, %r8;
	setp.le.s32 	%p19, %r2, %r8;
	and.pred  	%p2, %p18, %p19;
	cvt.s64.s32 	%rd13, %r4;
	add.s64 	%rd14, %rd2, %rd13;
	shl.b64 	%rd15, %rd14, 2;
	add.s64 	%rd4, %rd1, %rd15;
	not.pred 	%p20, %p2;
	@%p20 bra 	$L__BB1_9;
	ld.global.f32 	%f26, [%rd4+-4];
	ld.const.f32 	%f27, [kernel_gpu+12];
	fma.rn.f32 	%f39, %f26, %f27, %f39;
$L__BB1_9:
	setp.lt.s32 	%p21, %r2, 0;
	@%p21 bra 	$L__BB1_11;
	add.s32 	%r18, %r2, %r4;
	mul.wide.s32 	%rd16, %r18, 4;
	add.s64 	%rd17, %rd1, %rd16;
	ld.global.f32 	%f28, [%rd17];
	ld.const.f32 	%f29, [kernel_gpu+16];
	fma.rn.f32 	%f39, %f28, %f29, %f39;
$L__BB1_11:
	@%p16 bra 	$L__BB1_13;
	ld.global.f32 	%f30, [%rd4+4];
	ld.const.f32 	%f31, [kernel_gpu+20];
	fma.rn.f32 	%f39, %f30, %f31, %f39;
$L__BB1_13:
	add.s32 	%r5, %r1, 1;
	setp.ge.u32 	%p23, %r5, %r7;
	add.s32 	%r6, %r4, %r8;
	cvt.s64.s32 	%rd18, %r6;
	add.s64 	%rd19, %rd2, %rd18;
	shl.b64 	%rd20, %rd19, 2;
	add.s64 	%rd5, %rd1, %rd20;
	or.pred  	%p25, %p23, %p20;
	@%p25 bra 	$L__BB1_15;
	ld.global.f32 	%f32, [%rd5+-4];
	ld.const.f32 	%f33, [kernel_gpu+24];
	fma.rn.f32 	%f39, %f32, %f33, %f39;
$L__BB1_15:
	setp.ge.u32 	%p26, %r5, %r7;
	setp.lt.s32 	%p27, %r2, 0;
	or.pred  	%p28, %p26, %p27;
	@%p28 bra 	$L__BB1_17;
	add.s32 	%r19, %r2, %r6;
	mul.wide.s32 	%rd21, %r19, 4;
	add.s64 	%rd22, %rd1, %rd21;
	ld.global.f32 	%f34, [%rd22];
	ld.const.f32 	%f35, [kernel_gpu+28];
	fma.rn.f32 	%f39, %f34, %f35, %f39;
$L__BB1_17:
	setp.ge.u32 	%p29, %r5, %r7;
	or.pred  	%p31, %p29, %p16;
	@%p31 bra 	$L__BB1_19;
	ld.global.f32 	%f36, [%rd5+4];
	ld.const.f32 	%f37, [kernel_gpu+32];
	fma.rn.f32 	%f39, %f36, %f37, %f39;
$L__BB1_19:
	add.s32 	%r20, %r4, %r2;
	cvta.to.global.u64 	%rd23, %rd6;
	mul.wide.s32 	%rd24, %r20, 4;
	add.s64 	%rd25, %rd23, %rd24;
	st.global.f32 	[%rd25], %f39;
$L__BB1_20:
	ret;

}


// ===== COMPILED SASS (sm_100) =====

	.target	sm_100

	.elftype	@"ET_EXEC"


//--------------------- .note.nv.tkinfo           --------------------------
	.section	.note.nv.tkinfo,"",@"SHT_NOTE"
	.sectionflags	@"SHF_NOTE_NV_TKINFO"
	.tkinfo
        /*0018*/ 	.word	0x00000002
        /*0030*/ 	.string	""
        /*0030*/ 	.string	"ptxas"
        /*0030*/ 	.string	"Cuda compilation tools, release 13.0, V13.0.88"
        /*0030*/ 	.string	"Build cuda_13.0.r13.0/compiler.36424714_0"
        /*0030*/ 	.string	"-arch sm_100 -m 64 "



//--------------------- .note.nv.cuinfo           --------------------------
	.section	.note.nv.cuinfo,"",@"SHT_NOTE"
	.sectionflags	@"SHF_NOTE_NV_CUINFO"
        /*0018*/ 	.short	0x0002
        /*001a*/ 	.short	0x0064
        /*001c*/ 	.short	0x0082
	.zero		2


//--------------------- .nv.info                  --------------------------
	.section	.nv.info,"",@"SHT_CUDA_INFO"
	.align	4


	//----- nvinfo : EIATTR_REGCOUNT
	.align		4
        /*0000*/ 	.byte	0x04, 0x2f
        /*0002*/ 	.short	(.L_2 - .L_1)
	.align		4
.L_1:
        /*0004*/ 	.word	index@(_Z17conv_tiled_kernelPfS_ii)
        /*0008*/ 	.word	0x00000016


	//----- nvinfo : EIATTR_FRAME_SIZE
	.align		4
.L_2:
        /*000c*/ 	.byte	0x04, 0x11
        /*000e*/ 	.short	(.L_4 - .L_3)
	.align		4
.L_3:
        /*0010*/ 	.word	index@(_Z17conv_tiled_kernelPfS_ii)
        /*0014*/ 	.word	0x00000000


	//----- nvinfo : EIATTR_REGCOUNT
	.align		4
.L_4:
        /*0018*/ 	.byte	0x04, 0x2f
        /*001a*/ 	.short	(.L_6 - .L_5)
	.align		4
.L_5:
        /*001c*/ 	.word	index@(_Z20conv_constant_kernelPfS_ii)
        /*0020*/ 	.word	0x00000017


	//----- nvinfo : EIATTR_FRAME_SIZE
	.align		4
.L_6:
        /*0024*/ 	.byte	0x04, 0x11
        /*0026*/ 	.short	(.L_8 - .L_7)
	.align		4
.L_7:
        /*0028*/ 	.word	index@(_Z20conv_constant_kernelPfS_ii)
        /*002c*/ 	.word	0x00000000


	//----- nvinfo : EIATTR_MIN_STACK_SIZE
	.align		4
.L_8:
        /*0030*/ 	.byte	0x04, 0x12
        /*0032*/ 	.short	(.L_10 - .L_9)
	.align		4
.L_9:
        /*0034*/ 	.word	index@(_Z20conv_constant_kernelPfS_ii)
        /*0038*/ 	.word	0x00000000


	//----- nvinfo : EIATTR_MIN_STACK_SIZE
	.align		4
.L_10:
        /*003c*/ 	.byte	0x04, 0x12
        /*003e*/ 	.short	(.L_12 - .L_11)
	.align		4
.L_11:
        /*0040*/ 	.word	index@(_Z17conv_tiled_kernelPfS_ii)
        /*0044*/ 	.word	0x00000000
.L_12:


//--------------------- .nv.compat                --------------------------
	.section	.nv.compat,"",@"SHT_CUDA_COMPAT_INFO"
	.align	4
        /*0000*/ 	.byte	0x02, 0x09, 0x00, 0x00, 0x02, 0x02, 0x01, 0x00, 0x02, 0x05, 0x05, 0x00, 0x03, 0x07, 0x01, 0x01
        /*0010*/ 	.byte	0x02, 0x03, 0x00, 0x00, 0x02, 0x06, 0x01, 0x00, 0x04, 0x0b, 0x08, 0x00, 0x09, 0x00, 0x00, 0x00
        /*0020*/ 	.byte	0x00, 0x00, 0x00, 0x00


//--------------------- .nv.info._Z20conv_constant_kernelPfS_ii --------------------------
	.section	.nv.info._Z20conv_constant_kernelPfS_ii,"",@"SHT_CUDA_INFO"
	.sectionflags	@""
	.align	4


	//----- nvinfo : EIATTR_CUDA_API_VERSION
	.align		4
        /*0000*/ 	.byte	0x04, 0x37
        /*0002*/ 	.short	(.L_14 - .L_13)
.L_13:
        /*0004*/ 	.word	0x00000082


	//----- nvinfo : EIATTR_KPARAM_INFO
	.align		4
.L_14:
        /*0008*/ 	.byte	0x04, 0x17
        /*000a*/ 	.short	(.L_16 - .L_15)
.L_15:
        /*000c*/ 	.word	0x00000000
        /*0010*/ 	.short	0x0003
        /*0012*/ 	.short	0x0014
        /*0014*/ 	.byte	0x00, 0xf0, 0x11, 0x00


	//----- nvinfo : EIATTR_KPARAM_INFO
	.align		4
.L_16:
        /*0018*/ 	.byte	0x04, 0x17
        /*001a*/ 	.short	(.L_18 - .L_17)
.L_17:
        /*001c*/ 	.word	0x00000000
        /*0020*/ 	.short	0x0002
        /*0022*/ 	.short	0x0010
        /*0024*/ 	.byte	0x00, 0xf0, 0x11, 0x00


	//----- nvinfo : EIATTR_KPARAM_INFO
	.align		4
.L_18:
        /*0028*/ 	.byte	0x04, 0x17
        /*002a*/ 	.short	(.L_20 - .L_19)
.L_19:
        /*002c*/ 	.word	0x00000000
        /*0030*/ 	.short	0x0001
        /*0032*/ 	.short	0x0008
        /*0034*/ 	.byte	0x00, 0xf5, 0x21, 0x00


	//----- nvinfo : EIATTR_KPARAM_INFO
	.align		4
.L_20:
        /*0038*/ 	.byte	0x04, 0x17
        /*003a*/ 	.short	(.L_22 - .L_21)
.L_21:
        /*003c*/ 	.word	0x00000000
        /*0040*/ 	.short	0x0000
        /*0042*/ 	.short	0x0000
        /*0044*/ 	.byte	0x00, 0xf5, 0x21, 0x00


	//----- nvinfo : EIATTR_SPARSE_MMA_MASK
	.align		4
.L_22:
        /*0048*/ 	.byte	0x03, 0x50
        /*004a*/ 	.short	0x0000


	//----- nvinfo : EIATTR_MAXREG_COUNT
	.align		4
        /*004c*/ 	.byte	0x03, 0x1b
        /*004e*/ 	.short	0x00ff


	//----- nvinfo : EIATTR_MERCURY_ISA_VERSION
	.align		4
        /*0050*/ 	.byte	0x03, 0x5f
        /*0052*/ 	.short	0x0101


	//----- nvinfo : EIATTR_VRC_CTA_INIT_COUNT
	.align		4
        /*0054*/ 	.byte	0x02, 0x4a
	.zero		1
	.zero		1


	//----- nvinfo : EIATTR_EXIT_INSTR_OFFSETS
	.align		4
        /*0058*/ 	.byte	0x04, 0x1c
        /*005a*/ 	.short	(.L_24 - .L_23)


	//   ....[0]....
.L_23:
        /*005c*/ 	.word	0x000000c0


	//   ....[1]....
        /*0060*/ 	.word	0x00000560


	//----- nvinfo : EIATTR_CBANK_PARAM_SIZE
	.align		4
.L_24:
        /*0064*/ 	.byte	0x03, 0x19
        /*0066*/ 	.short	0x0018


	//----- nvinfo : EIATTR_PARAM_CBANK
	.align		4
        /*0068*/ 	.byte	0x04, 0x0a
        /*006a*/ 	.short	(.L_26 - .L_25)
	.align		4
.L_25:
        /*006c*/ 	.word	index@(.nv.constant0._Z20conv_constant_kernelPfS_ii)
        /*0070*/ 	.short	0x0380
        /*0072*/ 	.short	0x0018


	//----- nvinfo : EIATTR_SW_WAR
	.align		4
.L_26:
        /*0074*/ 	.byte	0x04, 0x36
        /*0076*/ 	.short	(.L_28 - .L_27)
.L_27:
        /*0078*/ 	.word	0x00000008
.L_28:


//--------------------- .nv.info._Z17conv_tiled_kernelPfS_ii --------------------------
	.section	.nv.info._Z17conv_tiled_kernelPfS_ii,"",@"SHT_CUDA_INFO"
	.sectionflags	@""
	.align	4


	//----- nvinfo : EIATTR_CUDA_API_VERSION
	.align		4
        /*0000*/ 	.byte	0x04, 0x37
        /*0002*/ 	.short	(.L_30 - .L_29)
.L_29:
        /*0004*/ 	.word	0x00000082


	//----- nvinfo : EIATTR_KPARAM_INFO
	.align		4
.L_30:
        /*0008*/ 	.byte	0x04, 0x17
        /*000a*/ 	.short	(.L_32 - .L_31)
.L_31:
        /*000c*/ 	.word	0x00000000
        /*0010*/ 	.short	0x0003
        /*0012*/ 	.short	0x0014
        /*0014*/ 	.byte	0x00, 0xf0, 0x11, 0x00


	//----- nvinfo : EIATTR_KPARAM_INFO
	.align		4
.L_32:
        /*0018*/ 	.byte	0x04, 0x17
        /*001a*/ 	.short	(.L_34 - .L_33)
.L_33:
        /*001c*/ 	.word	0x00000000
        /*0020*/ 	.short	0x0002
        /*0022*/ 	.short	0x0010
        /*0024*/ 	.byte	0x00, 0xf0, 0x11, 0x00


	//----- nvinfo : EIATTR_KPARAM_INFO
	.align		4
.L_34:
        /*0028*/ 	.byte	0x04, 0x17
        /*002a*/ 	.short	(.L_36 - .L_35)
.L_35:
        /*002c*/ 	.word	0x00000000
        /*0030*/ 	.short	0x0001
        /*0032*/ 	.short	0x0008
        /*0034*/ 	.byte	0x00, 0xf5, 0x21, 0x00


	//----- nvinfo : EIATTR_KPARAM_INFO
	.align		4
.L_36:
        /*0038*/ 	.byte	0x04, 0x17
        /*003a*/ 	.short	(.L_38 - .L_37)
.L_37:
        /*003c*/ 	.word	0x00000000
        /*0040*/ 	.short	0x0000
        /*0042*/ 	.short	0x0000
        /*0044*/ 	.byte	0x00, 0xf5, 0x21, 0x00


	//----- nvinfo : EIATTR_SPARSE_MMA_MASK
	.align		4
.L_38:
        /*0048*/ 	.byte	0x03, 0x50
        /*004a*/ 	.short	0x0000


	//----- nvinfo : EIATTR_MAXREG_COUNT
	.align		4
        /*004c*/ 	.byte	0x03, 0x1b
        /*004e*/ 	.short	0x00ff


	//----- nvinfo : EIATTR_NUM_BARRIERS
	.align		4
        /*0050*/ 	.byte	0x02, 0x4c
        /*0052*/ 	.byte	0x01
	.zero		1


	//----- nvinfo : EIATTR_MERCURY_ISA_VERSION
	.align		4
        /*0054*/ 	.byte	0x03, 0x5f
        /*0056*/ 	.short	0x0101


	//----- nvinfo : EIATTR_VRC_CTA_INIT_COUNT
	.align		4
        /*0058*/ 	.byte	0x02, 0x4a
	.zero		1
	.zero		1


	//----- nvinfo : EIATTR_EXIT_INSTR_OFFSETS
	.align		4
        /*005c*/ 	.byte	0x04, 0x1c
        /*005e*/ 	.short	(.L_40 - .L_39)


	//   ....[0]....
.L_39:
        /*0060*/ 	.word	0x000001e0


	//   ....[1]....
        /*0064*/ 	.word	0x00000390


	//----- nvinfo : EIATTR_CBANK_PARAM_SIZE
	.align		4
.L_40:
        /*0068*/ 	.byte	0x03, 0x19
        /*006a*/ 	.short	0x0018


	//----- nvinfo : EIATTR_PARAM_CBANK
	.align		4
        /*006c*/ 	.byte	0x04, 0x0a
        /*006e*/ 	.short	(.L_42 - .L_41)
	.align		4
.L_41:
        /*0070*/ 	.word	index@(.nv.constant0._Z17conv_tiled_kernelPfS_ii)
        /*0074*/ 	.short	0x0380
        /*0076*/ 	.short	0x0018


	//----- nvinfo : EIATTR_SW_WAR
	.align		4
.L_42:
        /*0078*/ 	.byte	0x04, 0x36
        /*007a*/ 	.short	(.L_44 - .L_43)
.L_43:
        /*007c*/ 	.word	0x00000008
.L_44:


//--------------------- .nv.callgraph             --------------------------
	.section	.nv.callgraph,"",@"SHT_CUDA_CALLGRAPH"
	.align	4
	.sectionentsize	8
	.align		4
        /*0000*/ 	.word	0x00000000
	.align		4
        /*0004*/ 	.word	0xffffffff
	.align		4
        /*0008*/ 	.word	0x00000000
	.align		4
        /*000c*/ 	.word	0xfffffffe
	.align		4
        /*0010*/ 	.word	0x00000000
	.align		4
        /*0014*/ 	.word	0xfffffffd
	.align		4
        /*0018*/ 	.word	0x00000000
	.align		4
        /*001c*/ 	.word	0xfffffffc


//--------------------- .nv.constant3             --------------------------
	.section	.nv.constant3,"a",@progbits
	.align	4
.nv.constant3:
	.type		kernel_gpu,@object
	.size		kernel_gpu,(.L_0 - kernel_gpu)
kernel_gpu:
	.zero		36
.L_0:


//--------------------- .text._Z20conv_constant_kernelPfS_ii --------------------------
	.section	.text._Z20conv_constant_kernelPfS_ii,"ax",@progbits
	.align	128
        .global         _Z20conv_constant_kernelPfS_ii
        .type           _Z20conv_constant_kernelPfS_ii,@function
        .size           _Z20conv_constant_kernelPfS_ii,(.L_x_2 - _Z20conv_constant_kernelPfS_ii)
        .other          _Z20conv_constant_kernelPfS_ii,@"STO_CUDA_ENTRY STV_DEFAULT"
_Z20conv_constant_kernelPfS_ii:
.text._Z20conv_constant_kernelPfS_ii:
[----:B------:R-:W-:Y:S01]  /*0000*/  LDC R1, c[0x0][0x37c] ;  /* 0x0000df00ff017b82 */ /* 0x000fe20000000800 */
[----:B------:R-:W0:Y:S01]  /*0010*/  S2R R4, SR_CTAID.X ;  /* 0x0000000000047919 */ /* 0x000e220000002500 */
[----:B------:R-:W1:Y:S01]  /*0020*/  LDCU UR4, c[0x0][0x364] ;  /* 0x00006c80ff0477ac */ /* 0x000e620008000800 */
[----:B------:R-:W0:Y:S01]  /*0030*/  S2R R5, SR_TID.X ;  /* 0x0000000000057919 */ /* 0x000e220000002100 */
[----:B------:R-:W0:Y:S01]  /*0040*/  LDCU UR5, c[0x0][0x360] ;  /* 0x00006c00ff0577ac */ /* 0x000e220008000800 */
[----:B------:R-:W1:Y:S01]  /*0050*/  S2R R8, SR_CTAID.Y ;  /* 0x0000000000087919 */ /* 0x000e620000002600 */
[----:B------:R-:W2:Y:S01]  /*0060*/  LDCU.64 UR6, c[0x0][0x390] ;  /* 0x00007200ff0677ac */ /* 0x000ea20008000a00 */
[----:B------:R-:W1:Y:S01]  /*0070*/  S2R R3, SR_TID.Y ;  /* 0x0000000000037919 */ /* 0x000e620000002200 */
[----:B0-----:R-:W-:-:S05]  /*0080*/  IMAD R4, R4, UR5, R5 ;  /* 0x0000000504047c24 */ /* 0x001fca000f8e0205 */
[----:B--2---:R-:W-:Y:S01]  /*0090*/  ISETP.GE.AND P0, PT, R4, UR7, PT ;  /* 0x0000000704007c0c */ /* 0x004fe2000bf06270 */
[----:B-1----:R-:W-:-:S05]  /*00a0*/  IMAD R8, R8, UR4, R3 ;  /* 0x0000000408087c24 */ /* 0x002fca000f8e0203 */
[----:B------:R-:W-:-:S13]  /*00b0*/  ISETP.GE.OR P0, PT, R8, UR6, P0 ;  /* 0x0000000608007c0c */ /* 0x000fda0008706670 */
[----:B------:R-:W-:Y:S05]  /*00c0*/  @P0 EXIT ;  /* 0x000000000000094d */ /* 0x000fea0003800000 */
[----:B------:R-:W-:Y:S01]  /*00d0*/  ISETP.GE.AND P3, PT, R4, RZ, PT ;  /* 0x000000ff0400720c */ /* 0x000fe20003f66270 */
[----:B------:R-:W0:Y:S01]  /*00e0*/  LDCU.64 UR8, c[0x0][0x380] ;  /* 0x00007000ff0877ac */ /* 0x000e220008000a00 */
[----:B------:R-:W-:Y:S01]  /*00f0*/  VIADD R0, R8, 0xffffffff ;  /* 0xffffffff08007836 */ /* 0x000fe20000000000 */
[----:B------:R-:W-:Y:S02]  /*0100*/  ISETP.GE.AND P1, PT, R4, 0x1, PT ;  /* 0x000000010400780c */ /* 0x000fe40003f26270 */
[----:B------:R-:W-:Y:S01]  /*0110*/  ISETP.EQ.OR P2, PT, R8, RZ, !P3 ;  /* 0x000000ff0800720c */ /* 0x000fe20005f42670 */
[----:B------:R-:W-:Y:S01]  /*0120*/  IMAD R5, R0, UR7, RZ ;  /* 0x0000000700057c24 */ /* 0x000fe2000f8e02ff */
[----:B------:R-:W1:Y:S01]  /*0130*/  LDCU.64 UR4, c[0x0][0x358] ;  /* 0x00006b00ff0477ac */ /* 0x000e620008000a00 */
[----:B------:R-:W-:Y:S02]  /*0140*/  SHF.R.S32.HI R12, RZ, 0x1f, R4 ;  /* 0x0000001fff0c7819 */ /* 0x000fe40000011404 */
[----:B------:R-:W-:-:S02]  /*0150*/  ISETP.EQ.OR P1, PT, R8, RZ, !P1 ;  /* 0x000000ff0800720c */ /* 0x000fc40004f22670 */
[----:B------:R-:W-:Y:S01]  /*0160*/  IADD3 R0, P0, PT, R4, R5, RZ ;  /* 0x0000000504007210 */ /* 0x000fe20007f1e0ff */
[----:B------:R-:W-:Y:S01]  /*0170*/  VIADD R14, R8, 0x1 ;  /* 0x00000001080e7836 */ /* 0x000fe20000000000 */
[----:B------:R-:W2:Y:S02]  /*0180*/  @P3 LDC.64 R10, c[0x0][0x380] ;  /* 0x0000e000ff0a3b82 */ /* 0x000ea40000000a00 */
[----:B------:R-:W-:Y:S02]  /*0190*/  LEA.HI.X.SX32 R3, R5, R12, 0x1, P0 ;  /* 0x0000000c05037211 */ /* 0x000fe400000f0eff */
[----:B0-----:R-:W-:-:S04]  /*01a0*/  LEA R2, P0, R0, UR8, 0x2 ;  /* 0x0000000800027c11 */ /* 0x001fc8000f8010ff */
[----:B------:R-:W0:Y:S01]  /*01b0*/  @!P2 LDC.64 R6, c[0x0][0x380] ;  /* 0x0000e000ff06ab82 */ /* 0x000e220000000a00 */
[----:B------:R-:W-:-:S05]  /*01c0*/  LEA.HI.X R3, R0, UR9, R3, 0x2, P0 ;  /* 0x0000000900037c11 */ /* 0x000fca00080f1403 */
[----:B-1----:R-:W3:Y:S01]  /*01d0*/  @!P1 LDG.E R0, desc[UR4][R2.64+-0x4] ;  /* 0xfffffc0402009981 */ /* 0x002ee2000c1e1900 */
[----:B------:R-:W-:Y:S01]  /*01e0*/  @!P2 IMAD.IADD R5, R4, 0x1, R5 ;  /* 0x000000010405a824 */ /* 0x000fe200078e0205 */
[----:B------:R-:W3:Y:S01]  /*01f0*/  @!P1 LDC R9, c[0x3][RZ] ;  /* 0x00c00000ff099b82 */ /* 0x000ee20000000800 */
[----:B------:R-:W-:-:S07]  /*0200*/  IMAD R15, R8, UR7, RZ ;  /* 0x00000007080f7c24 */ /* 0x000fce000f8e02ff */
[----:B------:R-:W1:Y:S01]  /*0210*/  @!P2 LDC R17, c[0x3][0x4] ;  /* 0x00c00100ff11ab82 */ /* 0x000e620000000800 */
[----:B0-----:R-:W-:-:S05]  /*0220*/  @!P2 IMAD.WIDE R6, R5, 0x4, R6 ;  /* 0x000000040506a825 */ /* 0x001fca00078e0206 */
[----:B------:R0:W1:Y:S01]  /*0230*/  @!P2 LDG.E R16, desc[UR4][R6.64] ;  /* 0x000000040610a981 */ /* 0x000062000c1e1900 */
[----:B------:R-:W-:Y:S01]  /*0240*/  VIADD R5, R4, 0x1 ;  /* 0x0000000104057836 */ /* 0x000fe20000000000 */
[----:B------:R-:W-:Y:S01]  /*0250*/  ISETP.GE.U32.OR P4, PT, R14, UR6, !P3 ;  /* 0x000000060e007c0c */ /* 0x000fe2000df86470 */
[----:B------:R-:W-:-:S03]  /*0260*/  IMAD.IADD R13, R4, 0x1, R15 ;  /* 0x00000001040d7824 */ /* 0x000fc600078e020f */
[----:B------:R-:W-:Y:S01]  /*0270*/  ISETP.GE.AND P0, PT, R5, UR7, PT ;  /* 0x0000000705007c0c */ /* 0x000fe2000bf06270 */
[----:B------:R-:W-:-:S03]  /*0280*/  IMAD.MOV.U32 R5, RZ, RZ, RZ ;  /* 0x000000ffff057224 */ /* 0x000fc600078e00ff */
[----:B------:R-:W-:-:S04]  /*0290*/  ISETP.GT.AND P0, PT, R4, -0x2, !P0 ;  /* 0xfffffffe0400780c */ /* 0x000fc80004704270 */
[----:B------:R-:W-:Y:S01]  /*02a0*/  ISETP.EQ.OR P5, PT, R8, RZ, !P0 ;  /* 0x000000ff0800720c */ /* 0x000fe200047a2670 */
[----:B0-----:R-:W0:Y:S08]  /*02b0*/  @!P4 LDC.64 R6, c[0x0][0x380] ;  /* 0x0000e000ff06cb82 */ /* 0x001e300000000a00 */
[----:B------:R-:W4:Y:S04]  /*02c0*/  @!P4 LDC R20, c[0x3][0x1c] ;  /* 0x00c00700ff14cb82 */ /* 0x000f280000000800 */
[----:B------:R5:W4:Y:S04]  /*02d0*/  @!P5 LDG.E R2, desc[UR4][R2.64+0x4] ;  /* 0x000004040202d981 */ /* 0x000b28000c1e1900 */
[----:B-----5:R-:W4:Y:S01]  /*02e0*/  @!P5 LDC R3, c[0x3][0x8] ;  /* 0x00c00200ff03db82 */ /* 0x020f220000000800 */
[----:B---3--:R-:W-:Y:S01]  /*02f0*/  @!P1 FFMA R5, R0, R9, RZ ;  /* 0x0000000900059223 */ /* 0x008fe200000000ff */
[----:B------:R-:W-:-:S02]  /*0300*/  ISETP.GT.AND P1, PT, R4, UR7, PT ;  /* 0x0000000704007c0c */ /* 0x000fc4000bf24270 */
[C---:B------:R-:W-:Y:S02]  /*0310*/  IADD3 R0, P6, PT, R4.reuse, R15, RZ ;  /* 0x0000000f04007210 */ /* 0x040fe40007fde0ff */
[----:B------:R-:W-:Y:S02]  /*0320*/  ISETP.GT.AND P1, PT, R4, RZ, !P1 ;  /* 0x000000ff0400720c */ /* 0x000fe40004f24270 */
[C---:B------:R-:W-:Y:S01]  /*0330*/  LEA.HI.X.SX32 R9, R15.reuse, R12, 0x1, P6 ;  /* 0x0000000c0f097211 */ /* 0x040fe200030f0eff */
[----:B------:R-:W-:Y:S01]  /*0340*/  VIADD R15, R15, UR7 ;  /* 0x000000070f0f7c36 */ /* 0x000fe20008000000 */
[----:B------:R-:W-:-:S04]  /*0350*/  LEA R8, P6, R0, UR8, 0x2 ;  /* 0x0000000800087c11 */ /* 0x000fc8000f8c10ff */
[----:B------:R-:W-:Y:S02]  /*0360*/  LEA.HI.X R9, R0, UR9, R9, 0x2, P6 ;  /* 0x0000000900097c11 */ /* 0x000fe4000b0f1409 */
[----:B------:R-:W-:-:S03]  /*0370*/  IADD3 R18, P6, PT, R4, R15, RZ ;  /* 0x0000000f04127210 */ /* 0x000fc60007fde0ff */
[----:B------:R-:W3:Y:S01]  /*0380*/  @P1 LDG.E R0, desc[UR4][R8.64+-0x4] ;  /* 0xfffffc0408001981 */ /* 0x000ee2000c1e1900 */
[----:B-1----:R-:W-:Y:S01]  /*0390*/  @!P2 FFMA R5, R16, R17, R5 ;  /* 0x000000111005a223 */ /* 0x002fe20000000005 */
[----:B------:R-:W-:Y:S01]  /*03a0*/  ISETP.GE.U32.OR P2, PT, R14, UR6, !P1 ;  /* 0x000000060e007c0c */ /* 0x000fe2000cf46470 */
[----:B--2---:R-:W-:Y:S01]  /*03b0*/  @P3 IMAD.WIDE R16, R13, 0x4, R10 ;  /* 0x000000040d103825 */ /* 0x004fe200078e020a */
[----:B------:R-:W-:Y:S02]  /*03c0*/  LEA.HI.X.SX32 R11, R15, R12, 0x1, P6 ;  /* 0x0000000c0f0b7211 */ /* 0x000fe400030f0eff */
[----:B------:R-:W-:Y:S02]  /*03d0*/  LEA R10, P6, R18, UR8, 0x2 ;  /* 0x00000008120a7c11 */ /* 0x000fe4000f8c10ff */
[----:B------:R1:W2:Y:S01]  /*03e0*/  @P3 LDG.E R12, desc[UR4][R16.64] ;  /* 0x00000004100c3981 */ /* 0x0002a2000c1e1900 */
[----:B------:R-:W-:Y:S01]  /*03f0*/  @!P4 IMAD.IADD R15, R4, 0x1, R15 ;  /* 0x00000001040fc824 */ /* 0x000fe200078e020f */
[----:B------:R-:W-:-:S02]  /*0400*/  LEA.HI.X R11, R18, UR9, R11, 0x2, P6 ;  /* 0x00000009120b7c11 */ /* 0x000fc4000b0f140b */
[----:B------:R-:W-:Y:S01]  /*0410*/  ISETP.GE.U32.OR P6, PT, R14, UR6, !P0 ;  /* 0x000000060e007c0c */ /* 0x000fe2000c7c6470 */
[----:B------:R5:W2:Y:S01]  /*0420*/  @P0 LDG.E R4, desc[UR4][R8.64+0x4] ;  /* 0x0000040408040981 */ /* 0x000aa2000c1e1900 */
[----:B0-----:R-:W-:Y:S01]  /*0430*/  @!P4 IMAD.WIDE R6, R15, 0x4, R6 ;  /* 0x000000040f06c825 */ /* 0x001fe200078e0206 */
[----:B------:R-:W0:Y:S02]  /*0440*/  @!P2 LDC R19, c[0x3][0x18] ;  /* 0x00c00600ff13ab82 */ /* 0x000e240000000800 */
[----:B------:R-:W0:Y:S04]  /*0450*/  @!P2 LDG.E R14, desc[UR4][R10.64+-0x4] ;  /* 0xfffffc040a0ea981 */ /* 0x000e28000c1e1900 */
[----:B------:R-:W2:Y:S02]  /*0460*/  @!P4 LDG.E R6, desc[UR4][R6.64] ;  /* 0x000000040606c981 */ /* 0x000ea4000c1e1900 */
[----:B------:R-:W3:Y:S02]  /*0470*/  @P1 LDC R15, c[0x3][0xc] ;  /* 0x00c00300ff0f1b82 */ /* 0x000ee40000000800 */
[----:B------:R-:W2:Y:S06]  /*0480*/  @!P6 LDG.E R18, desc[UR4][R10.64+0x4] ;  /* 0x000004040a12e981 */ /* 0x000eac000c1e1900 */
[----:B-1----:R-:W2:Y:S08]  /*0490*/  @P3 LDC R16, c[0x3][0x10] ;  /* 0x00c00400ff103b82 */ /* 0x002eb00000000800 */
[----:B------:R-:W1:Y:S01]  /*04a0*/  @P0 LDC R17, c[0x3][0x14] ;  /* 0x00c00500ff110b82 */ /* 0x000e620000000800 */
[----:B----4-:R-:W-:-:S07]  /*04b0*/  @!P5 FFMA R5, R2, R3, R5 ;  /* 0x000000030205d223 */ /* 0x010fce0000000005 */
[----:B------:R-:W4:Y:S08]  /*04c0*/  LDC.64 R2, c[0x0][0x388] ;  /* 0x0000e200ff027b82 */ /* 0x000f300000000a00 */
[----:B-----5:R-:W5:Y:S01]  /*04d0*/  @!P6 LDC R8, c[0x3][0x20] ;  /* 0x00c00800ff08eb82 */ /* 0x020f620000000800 */
[----:B----4-:R-:W-:-:S04]  /*04e0*/  IMAD.WIDE R2, R13, 0x4, R2 ;  /* 0x000000040d027825 */ /* 0x010fc800078e0202 */
[----:B---3--:R-:W-:-:S04]  /*04f0*/  @P1 FFMA R5, R0, R15, R5 ;  /* 0x0000000f00051223 */ /* 0x008fc80000000005 */
[----:B--2---:R-:W-:-:S04]  /*0500*/  @P3 FFMA R5, R12, R16, R5 ;  /* 0x000000100c053223 */ /* 0x004fc80000000005 */
[----:B-1----:R-:W-:-:S04]  /*0510*/  @P0 FFMA R5, R4, R17, R5 ;  /* 0x0000001104050223 */ /* 0x002fc80000000005 */
[----:B0-----:R-:W-:-:S04]  /*0520*/  @!P2 FFMA R5, R14, R19, R5 ;  /* 0x000000130e05a223 */ /* 0x001fc80000000005 */
[----:B------:R-:W-:-:S04]  /*0530*/  @!P4 FFMA R5, R6, R20, R5 ;  /* 0x000000140605c223 */ /* 0x000fc80000000005 */
[----:B-----5:R-:W-:-:S05]  /*0540*/  @!P6 FFMA R5, R18, R8, R5 ;  /* 0x000000081205e223 */ /* 0x020fca0000000005 */
[----:B------:R-:W-:Y:S01]  /*0550*/  STG.E desc[UR4][R2.64], R5 ;  /* 0x0000000502007986 */ /* 0x000fe2000c101904 */
[----:B------:R-:W-:Y:S05]  /*0560*/  EXIT ;  /* 0x000000000000794d */ /* 0x000fea0003800000 */
.L_x_0:
[----:B------:R-:W-:-:S00]  /*0570*/  BRA `(.L_x_0) ;  /* 0xfffffffc00fc7947 */ /* 0x000fc0000383ffff */
[----:B------:R-:W-:-:S00]  /*0580*/  NOP ;  /* 0x0000000000007918 */ /* 0x000fc00000000000 */
[----:B------:R-:W-:-:S00]  /*0590*/  NOP ;  /* 0x0000000000007918 */ /* 0x000fc00000000000 */
[----:B------:R-:W-:-:S00]  /*05a0*/  NOP ;  /* 0x0000000000007918 */ /* 0x000fc00000000000 */
[----:B------:R-:W-:-:S00]  /*05b0*/  NOP ;  /* 0x0000000000007918 */ /* 0x000fc00000000000 */
[----:B------:R-:W-:-:S00]  /*05c0*/  NOP ;  /* 0x0000000000007918 */ /* 0x000fc00000000000 */
[----:B------:R-:W-:-:S00]  /*05d0*/  NOP ;  /* 0x0000000000007918 */ /* 0x000fc00000000000 */
[----:B------:R-:W-:-:S00]  /*05e0*/  NOP ;  /* 0x0000000000007918 */ /* 0x000fc00000000000 */
[----:B------:R-:W-:-:S00]  /*05f0*/  NOP ;  /* 0x0000000000007918 */ /* 0x000fc00000000000 */
.L_x_2:


//--------------------- .text._Z17conv_tiled_kernelPfS_ii --------------------------
	.section	.text._Z17conv_tiled_kernelPfS_ii,"ax",@progbits
	.align	128
        .global         _Z17conv_tiled_kernelPfS_ii
        .type           _Z17conv_tiled_kernelPfS_ii,@function
        .size           _Z17conv_tiled_kernelPfS_ii,(.L_x_3 - _Z17conv_tiled_kernelPfS_ii)
        .other          _Z17conv_tiled_kernelPfS_ii,@"STO_CUDA_ENTRY STV_DEFAULT"
_Z17conv_tiled_kernelPfS_ii:
.text._Z17conv_tiled_kernelPfS_ii:
[----:B------:R-:W-:Y:S01]  /*0000*/  LDC R1, c[0x0][0x37c] ;  /* 0x0000df00ff017b82 */ /* 0x000fe20000000800 */
[----:B------:R-:W0:Y:S01]  /*0010*/  S2R R9, SR_TID.X ;  /* 0x0000000000097919 */ /* 0x000e220000002100 */
[----:B------:R-:W1:Y:S01]  /*0020*/  LDCU.64 UR8, c[0x0][0x390] ;  /* 0x00007200ff0877ac */ /* 0x000e620008000a00 */
[----:B------:R-:W2:Y:S01]  /*0030*/  S2R R5, SR_CTAID.X ;  /* 0x0000000000057919 */ /* 0x000ea20000002500 */
[----:B------:R-:W3:Y:S01]  /*0040*/  LDCU.64 UR6, c[0x0][0x358] ;  /* 0x00006b00ff0677ac */ /* 0x000ee20008000a00 */
[----:B------:R-:W4:Y:S01]  /*0050*/  S2R R8, SR_TID.Y ;  /* 0x0000000000087919 */ /* 0x000f220000002200 */
[----:B------:R-:W4:Y:S01]  /*0060*/  S2R R3, SR_CTAID.Y ;  /* 0x0000000000037919 */ /* 0x000f220000002600 */
[----:B0-----:R-:W-:-:S05]  /*0070*/  IADD3 R0, PT, PT, R9, -0x1, RZ ;  /* 0xffffffff09007810 */ /* 0x001fca0007ffe0ff */
[----:B--2---:R-:W-:-:S05]  /*0080*/  IMAD R2, R5, 0x1e, R0 ;  /* 0x0000001e05027824 */ /* 0x004fca00078e0200 */
[C---:B-1----:R-:W-:Y:S01]  /*0090*/  ISETP.GE.AND P0, PT, R2.reuse, UR9, PT ;  /* 0x0000000902007c0c */ /* 0x042fe2000bf06270 */
[----:B----4-:R-:W-:Y:S01]  /*00a0*/  IMAD R3, R3, 0x1e, R8 ;  /* 0x0000001e03037824 */ /* 0x010fe200078e0208 */
[----:B------:R-:W-:-:S04]  /*00b0*/  ISETP.GT.AND P1, PT, R2, -0x1, PT ;  /* 0xffffffff0200780c */ /* 0x000fc80003f24270 */
[C---:B------:R-:W-:Y:S02]  /*00c0*/  ISETP.LE.AND P0, PT, R3.reuse, UR8, !P0 ;  /* 0x0000000803007c0c */ /* 0x040fe4000c703270 */
[----:B------:R-:W-:-:S04]  /*00d0*/  ISETP.NE.AND P1, PT, R3, RZ, P1 ;  /* 0x000000ff0300720c */ /* 0x000fc80000f25270 */
[----:B------:R-:W-:-:S13]  /*00e0*/  PLOP3.LUT P1, PT, P1, P0, PT, 0x80, 0x8 ;  /* 0x000000000008781c */ /* 0x000fda0000f21070 */
[----:B------:R-:W0:Y:S01]  /*00f0*/  @P1 LDC.64 R4, c[0x0][0x380] ;  /* 0x0000e000ff041b82 */ /* 0x000e220000000a00 */
[----:B------:R-:W-:-:S05]  /*0100*/  @P1 IADD3 R7, PT, PT, R3, -0x1, RZ ;  /* 0xffffffff03071810 */ /* 0x000fca0007ffe0ff */
[----:B------:R-:W-:-:S04]  /*0110*/  @P1 IMAD R7, R7, UR9, R2 ;  /* 0x0000000907071c24 */ /* 0x000fc8000f8e0202 */
[----:B0-----:R-:W-:-:S06]  /*0120*/  @P1 IMAD.WIDE R4, R7, 0x4, R4 ;  /* 0x0000000407041825 */ /* 0x001fcc00078e0204 */
[----:B---3--:R-:W2:Y:S01]  /*0130*/  @P1 LDG.E R5, desc[UR6][R4.64] ;  /* 0x0000000604051981 */ /* 0x008ea2000c1e1900 */
[----:B------:R-:W0:Y:S01]  /*0140*/  S2UR UR5, SR_CgaCtaId ;  /* 0x00000000000579c3 */ /* 0x000e220000008800 */
[----:B------:R-:W-:Y:S01]  /*0150*/  UMOV UR4, 0x400 ;  /* 0x0000040000047882 */ /* 0x000fe20000000000 */
[----:B------:R-:W-:-:S04]  /*0160*/  VIADDMNMX.U32 R6, R8, 0xffffffff, R0, !PT ;  /* 0xffffffff08067846 */ /* 0x000fc80007800000 */
[----:B------:R-:W-:Y:S01]  /*0170*/  ISETP.GT.U32.OR P0, PT, R6, 0x1d, !P0 ;  /* 0x0000001d0600780c */ /* 0x000fe20004704470 */
[----:B0-----:R-:W-:-:S06]  /*0180*/  ULEA UR4, UR5, UR4, 0x18 ;  /* 0x0000000405047291 */ /* 0x001fcc000f8ec0ff */
[----:B------:R-:W-:-:S04]  /*0190*/  LEA R0, R8, UR4, 0x7 ;  /* 0x0000000408007c11 */ /* 0x000fc8000f8e38ff */
[----:B------:R-:W-:-:S05]  /*01a0*/  LEA R6, R9, R0, 0x2 ;  /* 0x0000000009067211 */ /* 0x000fca00078e10ff */
[----:B--2---:R0:W-:Y:S04]  /*01b0*/  @P1 STS [R6], R5 ;  /* 0x0000000506001388 */ /* 0x0041e80000000800 */
[----:B------:R0:W-:Y:S01]  /*01c0*/  @!P1 STS [R6], RZ ;  /* 0x000000ff06009388 */ /* 0x0001e20000000800 */
[----:B------:R-:W-:Y:S06]  /*01d0*/  BAR.SYNC.DEFER_BLOCKING 0x0 ;  /* 0x0000000000007b1d */ /* 0x000fec0000010000 */
[----:B------:R-:W-:Y:S05]  /*01e0*/  @P0 EXIT ;  /* 0x000000000000094d */ /* 0x000fea0003800000 */
[----:B------:R-:W1:Y:S01]  /*01f0*/  LDS R0, [R6+-0x84] ;  /* 0xffff7c0006007984 */ /* 0x000e620000000800 */
[----:B------:R-:W1:Y:S01]  /*0200*/  LDCU.128 UR12, c[0x3][URZ] ;  /* 0x00c00000ff0c77ac */ /* 0x000e620008000c00 */
[----:B------:R-:W-:Y:S02]  /*0210*/  IADD3 R3, PT, PT, R3, -0x1, RZ ;  /* 0xffffffff03037810 */ /* 0x000fe40007ffe0ff */
[----:B0-----:R-:W0:Y:S01]  /*0220*/  LDS R5, [R6+-0x80] ;  /* 0xffff800006057984 */ /* 0x001e220000000800 */
[----:B------:R-:W2:Y:S02]  /*0230*/  LDCU.128 UR16, c[0x3][0x10] ;  /* 0x00c00200ff1077ac */ /* 0x000ea40008000c00 */
[----:B------:R-:W-:Y:S01]  /*0240*/  IMAD R3, R3, UR9, R2 ;  /* 0x0000000903037c24 */ /* 0x000fe2000f8e0202 */
[----:B------:R-:W3:Y:S01]  /*0250*/  LDS R7, [R6+-0x7c] ;  /* 0xffff840006077984 */ /* 0x000ee20000000800 */
[----:B------:R-:W4:Y:S03]  /*0260*/  LDCU UR4, c[0x3][0x20] ;  /* 0x00c00400ff0477ac */ /* 0x000f260008000800 */
[----:B------:R-:W5:Y:S04]  /*0270*/  LDS R9, [R6+-0x4] ;  /* 0xfffffc0006097984 */ /* 0x000f680000000800 */
[----:B------:R-:W2:Y:S04]  /*0280*/  LDS R11, [R6] ;  /* 0x00000000060b7984 */ /* 0x000ea80000000800 */
[----:B------:R-:W4:Y:S04]  /*0290*/  LDS R13, [R6+0x4] ;  /* 0x00000400060d7984 */ /* 0x000f280000000800 */
[----:B------:R-:W4:Y:S04]  /*02a0*/  LDS R15, [R6+0x7c] ;  /* 0x00007c00060f7984 */ /* 0x000f280000000800 */
[----:B------:R-:W4:Y:S04]  /*02b0*/  LDS R17, [R6+0x80] ;  /* 0x0000800006117984 */ /* 0x000f280000000800 */
[----:B------:R-:W4:Y:S01]  /*02c0*/  LDS R19, [R6+0x84] ;  /* 0x0000840006137984 */ /* 0x000f220000000800 */
[----:B-1----:R-:W-:-:S04]  /*02d0*/  FFMA R0, R0, UR12, RZ ;  /* 0x0000000c00007c23 */ /* 0x002fc800080000ff */
[----:B0-----:R-:W-:Y:S02]  /*02e0*/  FFMA R0, R5, UR13, R0 ;  /* 0x0000000d05007c23 */ /* 0x001fe40008000000 */
[----:B------:R-:W0:Y:S02]  /*02f0*/  LDC.64 R4, c[0x0][0x388] ;  /* 0x0000e200ff047b82 */ /* 0x000e240000000a00 */
[----:B---3--:R-:W-:-:S04]  /*0300*/  FFMA R0, R7, UR14, R0 ;  /* 0x0000000e07007c23 */ /* 0x008fc80008000000 */
[----:B-----5:R-:W-:-:S04]  /*0310*/  FFMA R0, R9, UR15, R0 ;  /* 0x0000000f09007c23 */ /* 0x020fc80008000000 */
[----:B--2---:R-:W-:-:S04]  /*0320*/  FFMA R0, R11, UR16, R0 ;  /* 0x000000100b007c23 */ /* 0x004fc80008000000 */
[----:B----4-:R-:W-:-:S04]  /*0330*/  FFMA R0, R13, UR17, R0 ;  /* 0x000000110d007c23 */ /* 0x010fc80008000000 */
[----:B------:R-:W-:-:S04]  /*0340*/  FFMA R0, R15, UR18, R0 ;  /* 0x000000120f007c23 */ /* 0x000fc80008000000 */
[----:B------:R-:W-:Y:S01]  /*0350*/  FFMA R0, R17, UR19, R0 ;  /* 0x0000001311007c23 */ /* 0x000fe20008000000 */
[----:B0-----:R-:W-:-:S04]  /*0360*/  IMAD.WIDE R4, R3, 0x4, R4 ;  /* 0x0000000403047825 */ /* 0x001fc800078e0204 */
[----:B------:R-:W-:-:S05]  /*0370*/  FFMA R19, R19, UR4, R0 ;  /* 0x0000000413137c23 */ /* 0x000fca0008000000 */
[----:B------:R-:W-:Y:S01]  /*0380*/  STG.E desc[UR6][R4.64], R19 ;  /* 0x0000001304007986 */ /* 0x000fe2000c101906 */
[----:B------:R-:W-:Y:S05]  /*0390*/  EXIT ;  /* 0x000000000000794d */ /* 0x000fea0003800000 */
.L_x_1:
        /* <DEDUP_REMOVED lines=14> */
.L_x_3:


//--------------------- .nv.shared.reserved.0     --------------------------
	.section	.nv.shared.reserved.0,"aw",@nobits
	.weak		__nv_reservedSMEM_offset_0_alias
	.size		__nv_reservedSMEM_offset_0_alias, 0, 64
	.other		__nv_reservedSMEM_offset_0_alias,@"STO_CUDA_RESERVED_SHARED STV_DEFAULT"
__nv_reservedSMEM_offset_0_alias:
	.zero		0
	.zero		64


//--------------------- .nv.shared._Z17conv_tiled_kernelPfS_ii --------------------------
	.section	.nv.shared._Z17conv_tiled_kernelPfS_ii,"aw",@nobits
	.sectionflags	@""
	.align	4
.nv.shared._Z17conv_tiled_kernelPfS_ii:
	.zero		5120


//--------------------- .nv.constant0._Z20conv_constant_kernelPfS_ii --------------------------
	.section	.nv.constant0._Z20conv_constant_kernelPfS_ii,"a",@progbits
	.sectionflags	@""
	.align	4
.nv.constant0._Z20conv_constant_kernelPfS_ii:
	.zero		920


//--------------------- .nv.constant0._Z17conv_tiled_kernelPfS_ii --------------------------
	.section	.nv.constant0._Z17conv_tiled_kernelPfS_ii,"a",@progbits
	.sectionflags	@""
	.align	4
.nv.constant0._Z17conv_tiled_kernelPfS_ii:
	.zero		920


//--------------------- SYMBOLS --------------------------

	.type		.nv.reservedSmem.offset0,@object
	.size		.nv.reservedSmem.offset0,0x4
	.type		.nv.reservedSmem.cap,@object
	.size		.nv.reservedSmem.cap,0x4
